	.headerflags	@"EF_CUDA_TEXMODE_UNIFIED EF_CUDA_64BIT_ADDRESS EF_CUDA_ACCELERATORS EF_CUDA_SM90 EF_CUDA_VIRTUAL_SM(EF_CUDA_SM90)"
	.elftype	@"ET_EXEC"


//--------------------- .nv.info                  --------------------------
	.section	.nv.info,"",@"SHT_CUDA_INFO"
	.align	4


	//----- nvinfo : EIATTR_REGCOUNT
	.align		4
        /*0000*/ 	.byte	0x04, 0x2f
        /*0002*/ 	.short	(.L_1 - .L_0)
	.align		4
.L_0:
        /*0004*/ 	.word	index@(triton_poi_fused_leaky_relu_22)
        /*0008*/ 	.word	0x00000014


	//----- nvinfo : EIATTR_MIN_STACK_SIZE
	.align		4
.L_1:
        /*000c*/ 	.byte	0x04, 0x12
        /*000e*/ 	.short	(.L_3 - .L_2)
	.align		4
.L_2:
        /*0010*/ 	.word	index@(triton_poi_fused_leaky_relu_22)
        /*0014*/ 	.word	0x00000000


	//----- nvinfo : EIATTR_FRAME_SIZE
	.align		4
.L_3:
        /*0018*/ 	.byte	0x04, 0x11
        /*001a*/ 	.short	(.L_5 - .L_4)
	.align		4
.L_4:
        /*001c*/ 	.word	index@(triton_poi_fused_leaky_relu_22)
        /*0020*/ 	.word	0x00000000


	//----- nvinfo : EIATTR_MIN_STACK_SIZE
	.align		4
.L_5:
        /*0024*/ 	.byte	0x04, 0x12
        /*0026*/ 	.short	(.L_7 - .L_6)
	.align		4
.L_6:
        /*0028*/ 	.word	index@(triton_poi_fused_leaky_relu_22)
        /*002c*/ 	.word	0x00000000
.L_7:


//--------------------- .nv.info.triton_poi_fused_leaky_relu_22 --------------------------
	.section	.nv.info.triton_poi_fused_leaky_relu_22,"",@"SHT_CUDA_INFO"
	.sectionflags	@""
	.align	4


	//----- nvinfo : EIATTR_CUDA_API_VERSION
	.align		4
        /*0000*/ 	.byte	0x04, 0x37
        /*0002*/ 	.short	(.L_9 - .L_8)
.L_8:
        /*0004*/ 	.word	0x0000007c


	//----- nvinfo : EIATTR_KPARAM_INFO
	.align		4
.L_9:
        /*0008*/ 	.byte	0x04, 0x17
        /*000a*/ 	.short	(.L_11 - .L_10)
.L_10:
        /*000c*/ 	.word	0x00000000
        /*0010*/ 	.short	0x0005
        /*0012*/ 	.short	0x0024
        /*0014*/ 	.byte	0x00, 0xf0, 0x11, 0x00


	//----- nvinfo : EIATTR_KPARAM_INFO
	.align		4
.L_11:
        /*0018*/ 	.byte	0x04, 0x17
        /*001a*/ 	.short	(.L_13 - .L_12)
.L_12:
        /*001c*/ 	.word	0x00000000
        /*0020*/ 	.short	0x0004
        /*0022*/ 	.short	0x0020
        /*0024*/ 	.byte	0x00, 0xf0, 0x11, 0x00


	//----- nvinfo : EIATTR_KPARAM_INFO
	.align		4
.L_13:
        /*0028*/ 	.byte	0x04, 0x17
        /*002a*/ 	.short	(.L_15 - .L_14)
.L_14:
        /*002c*/ 	.word	0x00000000
        /*0030*/ 	.short	0x0003
        /*0032*/ 	.short	0x0018
        /*0034*/ 	.byte	0x00, 0xf4, 0x21, 0x00


	//----- nvinfo : EIATTR_KPARAM_INFO
	.align		4
.L_15:
        /*0038*/ 	.byte	0x04, 0x17
        /*003a*/ 	.short	(.L_17 - .L_16)
.L_16:
        /*003c*/ 	.word	0x00000000
        /*0040*/ 	.short	0x0002
        /*0042*/ 	.short	0x0010
        /*0044*/ 	.byte	0x00, 0xf4, 0x21, 0x00


	//----- nvinfo : EIATTR_KPARAM_INFO
	.align		4
.L_17:
        /*0048*/ 	.byte	0x04, 0x17
        /*004a*/ 	.short	(.L_19 - .L_18)
.L_18:
        /*004c*/ 	.word	0x00000000
        /*0050*/ 	.short	0x0001
        /*0052*/ 	.short	0x0008
        /*0054*/ 	.byte	0x00, 0xf4, 0x21, 0x00


	//----- nvinfo : EIATTR_KPARAM_INFO
	.align		4
.L_19:
        /*0058*/ 	.byte	0x04, 0x17
        /*005a*/ 	.short	(.L_21 - .L_20)
.L_20:
        /*005c*/ 	.word	0x00000000
        /*0060*/ 	.short	0x0000
        /*0062*/ 	.short	0x0000
        /*0064*/ 	.byte	0x00, 0xf4, 0x21, 0x00


	//----- nvinfo : EIATTR_SPARSE_MMA_MASK
	.align		4
.L_21:
        /*0068*/ 	.byte	0x03, 0x50
        /*006a*/ 	.short	0x0000


	//----- nvinfo : EIATTR_MAXREG_COUNT
	.align		4
        /*006c*/ 	.byte	0x03, 0x1b
        /*006e*/ 	.short	0x00ff


	//----- nvinfo : EIATTR_EXIT_INSTR_OFFSETS
	.align		4
        /*0070*/ 	.byte	0x04, 0x1c
        /*0072*/ 	.short	(.L_23 - .L_22)


	//   ....[0]....
.L_22:
        /*0074*/ 	.word	0x00000400


	//   ....[1]....
        /*0078*/ 	.word	0x000004d0


	//----- nvinfo : EIATTR_REQNTID
	.align		4
.L_23:
        /*007c*/ 	.byte	0x04, 0x10
        /*007e*/ 	.short	(.L_25 - .L_24)
.L_24:
        /*0080*/ 	.word	0x00000080
        /*0084*/ 	.word	0x00000001
        /*0088*/ 	.word	0x00000001


	//----- nvinfo : EIATTR_CBANK_PARAM_SIZE
	.align		4
.L_25:
        /*008c*/ 	.byte	0x03, 0x19
        /*008e*/ 	.short	0x0028


	//----- nvinfo : EIATTR_PARAM_CBANK
	.align		4
        /*0090*/ 	.byte	0x04, 0x0a
        /*0092*/ 	.short	(.L_27 - .L_26)
	.align		4
.L_26:
        /*0094*/ 	.word	index@(.nv.constant0.triton_poi_fused_leaky_relu_22)
        /*0098*/ 	.short	0x0210
        /*009a*/ 	.short	0x0028


	//----- nvinfo : EIATTR_SW_WAR
	.align		4
.L_27:
        /*009c*/ 	.byte	0x04, 0x36
        /*009e*/ 	.short	(.L_29 - .L_28)
.L_28:
        /*00a0*/ 	.word	0x00000008
.L_29:


//--------------------- .nv.callgraph             --------------------------
	.section	.nv.callgraph,"",@"SHT_CUDA_CALLGRAPH"
	.align	4
	.sectionentsize	8
	.align		4
        /*0000*/ 	.word	0x00000000
	.align		4
        /*0004*/ 	.word	0xffffffff
	.align		4
        /*0008*/ 	.word	0x00000000
	.align		4
        /*000c*/ 	.word	0xfffffffe
	.align		4
        /*0010*/ 	.word	0x00000000
	.align		4
        /*0014*/ 	.word	0xfffffffd
	.align		4
        /*0018*/ 	.word	0x00000000
	.align		4
        /*001c*/ 	.word	0xfffffffc


//--------------------- .text.triton_poi_fused_leaky_relu_22 --------------------------
	.section	.text.triton_poi_fused_leaky_relu_22,"ax",@progbits
	.sectionflags	@"SHF_BARRIERS=1"
	.align	128
        .global         triton_poi_fused_leaky_relu_22
        .type           triton_poi_fused_leaky_relu_22,@function
        .size           triton_poi_fused_leaky_relu_22,(.L_x_1 - triton_poi_fused_leaky_relu_22)
        .other          triton_poi_fused_leaky_relu_22,@"STO_CUDA_ENTRY STV_DEFAULT"
triton_poi_fused_leaky_relu_22:
.text.triton_poi_fused_leaky_relu_22:
[----:B------:R-:W0:Y:S02]  /*0000*/  LDC R1, c[0x0][0x28] ;  /* 0x00000a00ff017b82 */ /* 0x000e240000000800 */
[----:B------:R-:W1:Y:S01]  /*0010*/  S2R R8, SR_TID.X ;  /* 0x0000000000087919 */ /* 0x000e620000002100 */
[----:B------:R-:W2:Y:S01]  /*0020*/  S2UR UR4, SR_CTAID.X ;  /* 0x00000000000479c3 */ /* 0x000ea20000002500 */
[----:B------:R-:W-:Y:S01]  /*0030*/  CS2R R16, SRZ ;  /* 0x0000000000107805 */ /* 0x000fe2000001ff00 */
[----:B------:R-:W-:Y:S01]  /*0040*/  ULDC.64 UR8, c[0x0][0x208] ;  /* 0x0000820000087ab9 */ /* 0x000fe20000000a00 */
[----:B------:R-:W3:Y:S05]  /*0050*/  S2R R0, SR_CTAID.Y ;  /* 0x0000000000007919 */ /* 0x000eea0000002600 */
[----:B------:R-:W4:Y:S08]  /*0060*/  LDC.64 R6, c[0x0][0x210] ;  /* 0x00008400ff067b82 */ /* 0x000f300000000a00 */
[----:B------:R-:W5:Y:S01]  /*0070*/  LDC.64 R4, c[0x0][0x218] ;  /* 0x00008600ff047b82 */ /* 0x000f620000000a00 */
[----:B--2---:R-:W-:Y:S01]  /*0080*/  USHF.L.U32 UR4, UR4, 0x4, URZ ;  /* 0x0000000404047899 */ /* 0x004fe2000800063f */
[----:B-1----:R-:W-:Y:S01]  /*0090*/  SHF.R.U32.HI R2, RZ, 0x3, R8 ;  /* 0x00000003ff027819 */ /* 0x002fe20000011608 */
[----:B------:R-:W-:-:S02]  /*00a0*/  IMAD.SHL.U32 R10, R8, 0x2, RZ ;  /* 0x00000002080a7824 */ /* 0x000fc400078e00ff */
[----:B---3--:R-:W-:Y:S01]  /*00b0*/  IMAD.SHL.U32 R9, R0, 0x10, RZ ;  /* 0x0000001000097824 */ /* 0x008fe200078e00ff */
[----:B------:R-:W-:Y:S02]  /*00c0*/  SHF.R.S32.HI R14, RZ, 0x1b, R0 ;  /* 0x0000001bff0e7819 */ /* 0x000fe40000011400 */
[----:B------:R-:W-:Y:S02]  /*00d0*/  SGXT.U32 R0, R2, 0x4 ;  /* 0x000000040200781a */ /* 0x000fe40000000000 */
[----:B------:R-:W-:Y:S01]  /*00e0*/  SGXT R14, R14, 0x1 ;  /* 0x000000010e0e781a */ /* 0x000fe20000000200 */
[----:B------:R-:W1:Y:S01]  /*00f0*/  LDC.64 R2, c[0x0][0x220] ;  /* 0x00008800ff027b82 */ /* 0x000e620000000a00 */
[----:B------:R-:W-:Y:S02]  /*0100*/  LOP3.LUT R11, R9, R0, RZ, 0xfc, !PT ;  /* 0x00000000090b7212 */ /* 0x000fe400078efcff */
[----:B------:R-:W-:Y:S02]  /*0110*/  LOP3.LUT R10, R10, 0xe, RZ, 0xc0, !PT ;  /* 0x0000000e0a0a7812 */ /* 0x000fe400078ec0ff */
[----:B------:R-:W-:-:S02]  /*0120*/  LEA.HI R14, R14, R11, RZ, 0x2 ;  /* 0x0000000b0e0e7211 */ /* 0x000fc400078f10ff */
[----:B------:R-:W-:-:S03]  /*0130*/  LOP3.LUT R12, R10, UR4, RZ, 0xfc, !PT ;  /* 0x000000040a0c7c12 */ /* 0x000fc6000f8efcff */
[----:B------:R-:W-:Y:S01]  /*0140*/  IMAD.SHL.U32 R14, R14, 0x80, RZ ;  /* 0x000000800e0e7824 */ /* 0x000fe200078e00ff */
[----:B------:R-:W-:-:S04]  /*0150*/  ISETP.GE.AND P0, PT, R12, 0x200, PT ;  /* 0x000002000c00780c */ /* 0x000fc80003f06270 */
[----:B------:R-:W-:Y:S02]  /*0160*/  LOP3.LUT R13, R14, 0xfffffe00, RZ, 0xc0, !PT ;  /* 0xfffffe000e0d7812 */ /* 0x000fe400078ec0ff */
[C---:B------:R-:W-:Y:S01]  /*0170*/  ISETP.LT.AND P0, PT, R11.reuse, 0x10, !P0 ;  /* 0x000000100b00780c */ /* 0x040fe20004701270 */
[----:B------:R-:W-:Y:S02]  /*0180*/  IMAD R11, R11, 0x200, R12 ;  /* 0x000002000b0b7824 */ /* 0x000fe400078e020c */
[----:B------:R-:W-:Y:S01]  /*0190*/  IMAD.IADD R15, R12, 0x1, R13 ;  /* 0x000000010c0f7824 */ /* 0x000fe200078e020d */
[----:B------:R-:W-:Y:S01]  /*01a0*/  CS2R R12, SRZ ;  /* 0x00000000000c7805 */ /* 0x000fe2000001ff00 */
[----:B----4-:R-:W-:-:S04]  /*01b0*/  IMAD.WIDE R6, R11, 0x4, R6 ;  /* 0x000000040b067825 */ /* 0x010fc800078e0206 */
[----:B-----5:R-:W-:-:S04]  /*01c0*/  IMAD.WIDE R4, R15, 0x4, R4 ;  /* 0x000000040f047825 */ /* 0x020fc800078e0204 */
[----:B-1----:R-:W-:Y:S01]  /*01d0*/  IMAD.WIDE R2, R15, 0x4, R2 ;  /* 0x000000040f027825 */ /* 0x002fe200078e0202 */
[----:B------:R-:W-:Y:S01]  /*01e0*/  CS2R R14, SRZ ;  /* 0x00000000000e7805 */ /* 0x000fe2000001ff00 */
[----:B------:R-:W2:Y:S04]  /*01f0*/  @P0 LDG.E.EL.64 R12, desc[UR8][R6.64] ;  /* 0x00000008060c0981 */ /* 0x000ea8000c2e1b00 */
[----:B------:R1:W2:Y:S04]  /*0200*/  @P0 LDG.E.EL.64 R16, desc[UR8][R4.64] ;  /* 0x0000000804100981 */ /* 0x0002a8000c2e1b00 */
[----:B------:R-:W3:Y:S01]  /*0210*/  @P0 LDG.E.EL.64 R14, desc[UR8][R2.64] ;  /* 0x00000008020e0981 */ /* 0x000ee2000c2e1b00 */
[----:B------:R-:W4:Y:S01]  /*0220*/  S2UR UR6, SR_CgaCtaId ;  /* 0x00000000000679c3 */ /* 0x000f220000008800 */
[----:B------:R-:W-:Y:S01]  /*0230*/  UMOV UR5, 0x400 ;  /* 0x0000040000057882 */ /* 0x000fe20000000000 */
[----:B------:R-:W-:-:S02]  /*0240*/  LOP3.LUT R9, R9, R10, RZ, 0xfc, !PT ;  /* 0x0000000a09097212 */ /* 0x000fc400078efcff */
[----:B-1----:R-:W-:Y:S01]  /*0250*/  LOP3.LUT R4, R0, UR4, RZ, 0xfc, !PT ;  /* 0x0000000400047c12 */ /* 0x002fe2000f8efcff */
[----:B------:R-:W-:-:S03]  /*0260*/  IMAD.SHL.U32 R5, R8, 0x8, RZ ;  /* 0x0000000808057824 */ /* 0x000fc600078e00ff */
[----:B------:R-:W-:Y:S02]  /*0270*/  ISETP.GE.AND P0, PT, R4, 0x200, PT ;  /* 0x000002000400780c */ /* 0x000fe40003f06270 */
[----:B------:R-:W-:Y:S02]  /*0280*/  LOP3.LUT R5, R5, 0x3f8, RZ, 0xc0, !PT ;  /* 0x000003f805057812 */ /* 0x000fe400078ec0ff */
[----:B------:R-:W-:Y:S01]  /*0290*/  ISETP.LT.AND P0, PT, R9, 0x10, !P0 ;  /* 0x000000100900780c */ /* 0x000fe20004701270 */
[----:B----4-:R-:W-:Y:S01]  /*02a0*/  UPRMT UR5, UR6, 0x654, UR5 ;  /* 0x0000065406057896 */ /* 0x010fe20008000005 */
[----:B--2---:R-:W-:Y:S01]  /*02b0*/  FADD R11, -R16, R12 ;  /* 0x0000000c100b7221 */ /* 0x004fe20000000100 */
[----:B------:R-:W-:Y:S01]  /*02c0*/  FADD R12, -R17, R13 ;  /* 0x0000000d110c7221 */ /* 0x000fe20000000100 */
[C---:B------:R-:W-:Y:S01]  /*02d0*/  IMAD.SHL.U32 R13, R8.reuse, 0x20, RZ ;  /* 0x00000020080d7824 */ /* 0x040fe200078e00ff */
[----:B------:R-:W-:Y:S01]  /*02e0*/  LOP3.LUT R8, R8, 0x78, RZ, 0xc0, !PT ;  /* 0x0000007808087812 */ /* 0x000fe200078ec0ff */
[----:B---3--:R-:W-:Y:S01]  /*02f0*/  FMUL R11, R11, R14 ;  /* 0x0000000e0b0b7220 */ /* 0x008fe20000400000 */
[----:B------:R-:W-:-:S02]  /*0300*/  FMUL R12, R12, R15 ;  /* 0x0000000f0c0c7220 */ /* 0x000fc40000400000 */
[----:B------:R-:W-:Y:S02]  /*0310*/  LOP3.LUT R13, R13, 0xe0, RZ, 0xc0, !PT ;  /* 0x000000e00d0d7812 */ /* 0x000fe400078ec0ff */
[----:B------:R-:W-:Y:S02]  /*0320*/  FSETP.GT.AND P1, PT, R11, RZ, PT ;  /* 0x000000ff0b00720b */ /* 0x000fe40003f24000 */
[----:B------:R-:W-:Y:S02]  /*0330*/  FSETP.GT.AND P2, PT, R12, RZ, PT ;  /* 0x000000ff0c00720b */ /* 0x000fe40003f44000 */
[C---:B------:R-:W-:Y:S02]  /*0340*/  LOP3.LUT R2, R13.reuse, 0x10, RZ, 0xfc, !PT ;  /* 0x000000100d027812 */ /* 0x040fe400078efcff */
[C---:B------:R-:W-:Y:S02]  /*0350*/  LOP3.LUT R0, R13.reuse, R0, RZ, 0xfc, !PT ;  /* 0x000000000d007212 */ /* 0x040fe400078efcff */
[----:B------:R-:W-:-:S02]  /*0360*/  LEA.HI R13, R13, UR5, RZ, 0x1f ;  /* 0x000000050d0d7c11 */ /* 0x000fc4000f8ff8ff */
[----:B------:R-:W-:Y:S02]  /*0370*/  LEA.HI R3, R2, UR5, RZ, 0x1f ;  /* 0x0000000502037c11 */ /* 0x000fe4000f8ff8ff */
[----:B------:R-:W-:Y:S01]  /*0380*/  IADD3 R5, R5, UR5, R8 ;  /* 0x0000000505057c10 */ /* 0x000fe2000fffe008 */
[C---:B------:R-:W-:Y:S02]  /*0390*/  IMAD R2, R0.reuse, 0x4, R13 ;  /* 0x0000000400027824 */ /* 0x040fe400078e020d */
[----:B------:R-:W-:Y:S01]  /*03a0*/  @!P1 FMUL R11, R11, 0.10000000149011611938 ;  /* 0x3dcccccd0b0b9820 */ /* 0x000fe20000400000 */
[----:B------:R-:W-:Y:S02]  /*03b0*/  IMAD R3, R0, 0x4, R3 ;  /* 0x0000000400037824 */ /* 0x000fe400078e0203 */
[----:B------:R-:W-:Y:S02]  /*03c0*/  @!P2 FMUL R12, R12, 0.10000000149011611938 ;  /* 0x3dcccccd0c0ca820 */ /* 0x000fe40000400000 */
[----:B------:R1:W-:Y:S04]  /*03d0*/  STS [R2], R11 ;  /* 0x0000000b02007388 */ /* 0x0003e80000000800 */
[----:B------:R1:W-:Y:S01]  /*03e0*/  STS [R3+0x40], R12 ;  /* 0x0000400c03007388 */ /* 0x0003e20000000800 */
[----:B------:R-:W-:Y:S06]  /*03f0*/  BAR.SYNC.DEFER_BLOCKING 0x0 ;  /* 0x0000000000007b1d */ /* 0x000fec0000010000 */
[----:B-1----:R-:W-:Y:S05]  /*0400*/  @!P0 EXIT ;  /* 0x000000000000894d */ /* 0x002fea0003800000 */
[----:B------:R-:W0:Y:S01]  /*0410*/  LDS.64 R10, [R5] ;  /* 0x00000000050a7984 */ /* 0x000e220000000a00 */
[----:B------:R-:W-:Y:S01]  /*0420*/  SHF.R.S32.HI R0, RZ, 0x1f, R9 ;  /* 0x0000001fff007819 */ /* 0x000fe20000011409 */
[----:B------:R-:W1:Y:S03]  /*0430*/  LDC.64 R2, c[0x0][0x228] ;  /* 0x00008a00ff027b82 */ /* 0x000e660000000a00 */
[----:B------:R-:W-:-:S04]  /*0440*/  LEA.HI R0, R0, R9, RZ, 0x2 ;  /* 0x0000000900007211 */ /* 0x000fc800078f10ff */
[C---:B------:R-:W-:Y:S01]  /*0450*/  LOP3.LUT R6, R0.reuse, 0xfffffffc, RZ, 0xc0, !PT ;  /* 0xfffffffc00067812 */ /* 0x040fe200078ec0ff */
[----:B------:R-:W-:-:S04]  /*0460*/  IMAD.SHL.U32 R0, R0, 0x200, RZ ;  /* 0x0000020000007824 */ /* 0x000fc800078e00ff */
[----:B------:R-:W-:Y:S01]  /*0470*/  IMAD.IADD R9, R9, 0x1, -R6 ;  /* 0x0000000109097824 */ /* 0x000fe200078e0a06 */
[----:B------:R-:W-:-:S03]  /*0480*/  LOP3.LUT R0, R0, 0xfffff800, RZ, 0xc0, !PT ;  /* 0xfffff80000007812 */ /* 0x000fc600078ec0ff */
[----:B------:R-:W-:-:S04]  /*0490*/  IMAD R9, R4, 0x4, R9 ;  /* 0x0000000404097824 */ /* 0x000fc800078e0209 */
[----:B------:R-:W-:-:S04]  /*04a0*/  IMAD.IADD R9, R9, 0x1, R0 ;  /* 0x0000000109097824 */ /* 0x000fc800078e0200 */
[----:B-1----:R-:W-:-:S05]  /*04b0*/  IMAD.WIDE R2, R9, 0x4, R2 ;  /* 0x0000000409027825 */ /* 0x002fca00078e0202 */
[----:B0-----:R-:W-:Y:S01]  /*04c0*/  STG.E.64 desc[UR8][R2.64], R10 ;  /* 0x0000000a02007986 */ /* 0x001fe2000c101b08 */
[----:B------:R-:W-:Y:S05]  /*04d0*/  EXIT ;  /* 0x000000000000794d */ /* 0x000fea0003800000 */
.L_x_0:
[----:B------:R-:W-:-:S00]  /*04e0*/  BRA `(.L_x_0) ;  /* 0xfffffffc00fc7947 */ /* 0x000fc0000383ffff */
[----:B------:R-:W-:-:S00]  /*04f0*/  NOP ;  /* 0x0000000000007918 */ /* 0x000fc00000000000 */
        /* <DEDUP_REMOVED lines=8> */
.L_x_1:


//--------------------- .nv.shared.triton_poi_fused_leaky_relu_22 --------------------------
	.section	.nv.shared.triton_poi_fused_leaky_relu_22,"aw",@nobits
	.sectionflags	@""
	.align	16
	.zero		1024


//--------------------- .nv.constant0.triton_poi_fused_leaky_relu_22 --------------------------
	.section	.nv.constant0.triton_poi_fused_leaky_relu_22,"a",@progbits
	.sectionflags	@""
	.align	4
.nv.constant0.triton_poi_fused_leaky_relu_22:
	.zero		568
